//
// Generated by NVIDIA NVVM Compiler
//
// Compiler Build ID: CL-36424714
// Cuda compilation tools, release 13.0, V13.0.88
// Based on NVVM 20.0.0
//

.version 9.0
.target sm_100
.address_size 64

	// .globl	_Z19windowAverageSharedIfLi100ELi256EEvPT_S1_j
// _ZZ19windowAverageSharedIfLi100ELi256EEvPT_S1_jE4vals has been demoted

.visible .entry _Z19windowAverageSharedIfLi100ELi256EEvPT_S1_j(
	.param .u64 .ptr .align 1 _Z19windowAverageSharedIfLi100ELi256EEvPT_S1_j_param_0,
	.param .u64 .ptr .align 1 _Z19windowAverageSharedIfLi100ELi256EEvPT_S1_j_param_1,
	.param .u32 _Z19windowAverageSharedIfLi100ELi256EEvPT_S1_j_param_2
)
{
	.reg .pred 	%p<30>;
	.reg .b16 	%rs<4>;
	.reg .b32 	%r<77>;
	.reg .b32 	%f<40>;
	.reg .b64 	%rd<21>;
	// demoted variable
	.shared .align 4 .b8 _ZZ19windowAverageSharedIfLi100ELi256EEvPT_S1_jE4vals[1424];
	ld.param.u64 	%rd5, [_Z19windowAverageSharedIfLi100ELi256EEvPT_S1_j_param_0];
	ld.param.u64 	%rd4, [_Z19windowAverageSharedIfLi100ELi256EEvPT_S1_j_param_1];
	ld.param.u32 	%r47, [_Z19windowAverageSharedIfLi100ELi256EEvPT_S1_j_param_2];
	cvta.to.global.u64 	%rd1, %rd5;
	mov.u32 	%r1, %ntid.x;
	mov.u32 	%r2, %tid.x;
	mov.u32 	%r48, %ctaid.x;
	mad.lo.s32 	%r67, %r48, %r1, %r2;
	setp.ge.u32 	%p1, %r67, %r47;
	@%p1 bra 	$L__BB0_27;
	cvt.u16.u32 	%rs1, %r1;
	div.u16 	%rs2, 99, %rs1;
	add.s16 	%rs3, %rs2, 2;
	cvt.u32.u16 	%r49, %rs3;
	and.b32  	%r4, %r49, 3;
	shl.b32 	%r5, %r1, 2;
	shl.b32 	%r6, %r1, 4;
	shl.b32 	%r7, %r1, 3;
	mul.lo.s32 	%r8, %r1, 12;
	shl.b32 	%r9, %r1, 1;
	mul.lo.s32 	%r10, %r1, 3;
	and.b32  	%r50, %r49, 252;
	neg.s32 	%r11, %r50;
	mov.u32 	%r51, %nctaid.x;
	mul.lo.s32 	%r12, %r51, %r1;
	cvta.to.global.u64 	%rd2, %rd4;
$L__BB0_2:
	setp.gt.u32 	%p2, %r1, 49;
	mov.b32 	%r75, 0;
	@%p2 bra 	$L__BB0_14;
	add.s32 	%r72, %r1, %r67;
	add.s32 	%r71, %r9, %r67;
	add.s32 	%r70, %r10, %r67;
	mov.b32 	%r74, -50;
	mov.u32 	%r73, _ZZ19windowAverageSharedIfLi100ELi256EEvPT_S1_jE4vals;
	mov.u32 	%r68, %r11;
	mov.u32 	%r69, %r67;
$L__BB0_4:
	add.s32 	%r24, %r69, -50;
	setp.lt.s32 	%p3, %r69, 51;
	setp.ge.u32 	%p4, %r24, %r47;
	mov.f32 	%f32, 0f00000000;
	or.pred  	%p5, %p3, %p4;
	@%p5 bra 	$L__BB0_6;
	mul.wide.u32 	%rd6, %r24, 4;
	add.s64 	%rd7, %rd1, %rd6;
	ld.global.f32 	%f32, [%rd7];
$L__BB0_6:
	st.shared.f32 	[%r73], %f32;
	add.s32 	%r25, %r72, -50;
	setp.lt.s32 	%p6, %r72, 51;
	setp.ge.u32 	%p7, %r25, %r47;
	mov.f32 	%f33, 0f00000000;
	or.pred  	%p8, %p6, %p7;
	@%p8 bra 	$L__BB0_8;
	mul.wide.u32 	%rd8, %r25, 4;
	add.s64 	%rd9, %rd1, %rd8;
	ld.global.f32 	%f33, [%rd9];
$L__BB0_8:
	add.s32 	%r55, %r73, %r5;
	st.shared.f32 	[%r55], %f33;
	add.s32 	%r26, %r71, -50;
	setp.lt.s32 	%p9, %r71, 51;
	setp.ge.u32 	%p10, %r26, %r47;
	mov.f32 	%f34, 0f00000000;
	or.pred  	%p11, %p9, %p10;
	@%p11 bra 	$L__BB0_10;
	mul.wide.u32 	%rd10, %r26, 4;
	add.s64 	%rd11, %rd1, %rd10;
	ld.global.f32 	%f34, [%rd11];
$L__BB0_10:
	add.s32 	%r56, %r73, %r7;
	st.shared.f32 	[%r56], %f34;
	add.s32 	%r27, %r70, -50;
	setp.lt.s32 	%p12, %r70, 51;
	setp.ge.u32 	%p13, %r27, %r47;
	mov.f32 	%f35, 0f00000000;
	or.pred  	%p14, %p12, %p13;
	@%p14 bra 	$L__BB0_12;
	mul.wide.u32 	%rd12, %r27, 4;
	add.s64 	%rd13, %rd1, %rd12;
	ld.global.f32 	%f35, [%rd13];
$L__BB0_12:
	add.s32 	%r57, %r73, %r8;
	st.shared.f32 	[%r57], %f35;
	add.s32 	%r74, %r74, %r5;
	add.s32 	%r73, %r73, %r6;
	add.s32 	%r72, %r72, %r5;
	add.s32 	%r71, %r71, %r5;
	add.s32 	%r70, %r70, %r5;
	add.s32 	%r69, %r69, %r5;
	add.s32 	%r68, %r68, 4;
	setp.ne.s32 	%p15, %r68, 0;
	@%p15 bra 	$L__BB0_4;
	add.s32 	%r75, %r74, 50;
$L__BB0_14:
	setp.eq.s32 	%p16, %r4, 0;
	@%p16 bra 	$L__BB0_24;
	add.s32 	%r37, %r75, %r67;
	add.s32 	%r38, %r37, -50;
	setp.lt.s32 	%p17, %r37, 51;
	setp.ge.u32 	%p18, %r38, %r47;
	mov.f32 	%f36, 0f00000000;
	or.pred  	%p19, %p17, %p18;
	@%p19 bra 	$L__BB0_17;
	mul.wide.u32 	%rd14, %r38, 4;
	add.s64 	%rd15, %rd1, %rd14;
	ld.global.f32 	%f36, [%rd15];
$L__BB0_17:
	setp.eq.s32 	%p20, %r4, 1;
	shl.b32 	%r58, %r75, 2;
	mov.u32 	%r59, _ZZ19windowAverageSharedIfLi100ELi256EEvPT_S1_jE4vals;
	add.s32 	%r39, %r59, %r58;
	st.shared.f32 	[%r39], %f36;
	@%p20 bra 	$L__BB0_24;
	add.s32 	%r40, %r37, %r1;
	add.s32 	%r41, %r38, %r1;
	setp.lt.s32 	%p21, %r40, 51;
	setp.ge.u32 	%p22, %r41, %r47;
	mov.f32 	%f37, 0f00000000;
	or.pred  	%p23, %p21, %p22;
	@%p23 bra 	$L__BB0_20;
	mul.wide.u32 	%rd16, %r41, 4;
	add.s64 	%rd17, %rd1, %rd16;
	ld.global.f32 	%f37, [%rd17];
$L__BB0_20:
	setp.eq.s32 	%p24, %r4, 2;
	add.s32 	%r42, %r39, %r5;
	st.shared.f32 	[%r42], %f37;
	@%p24 bra 	$L__BB0_24;
	add.s32 	%r60, %r40, %r1;
	add.s32 	%r43, %r41, %r1;
	setp.lt.s32 	%p25, %r60, 51;
	setp.ge.u32 	%p26, %r43, %r47;
	mov.f32 	%f38, 0f00000000;
	or.pred  	%p27, %p25, %p26;
	@%p27 bra 	$L__BB0_23;
	mul.wide.u32 	%rd18, %r43, 4;
	add.s64 	%rd19, %rd1, %rd18;
	ld.global.f32 	%f38, [%rd19];
$L__BB0_23:
	add.s32 	%r61, %r42, %r5;
	st.shared.f32 	[%r61], %f38;
$L__BB0_24:
	bar.sync 	0;
	mul.wide.s32 	%rd20, %r67, 4;
	add.s64 	%rd3, %rd2, %rd20;
	ld.global.f32 	%f39, [%rd3];
	mov.b32 	%r76, 0;
$L__BB0_25:
	add.s32 	%r63, %r76, %r2;
	shl.b32 	%r64, %r63, 2;
	mov.u32 	%r65, _ZZ19windowAverageSharedIfLi100ELi256EEvPT_S1_jE4vals;
	add.s32 	%r66, %r65, %r64;
	ld.shared.f32 	%f25, [%r66];
	add.f32 	%f26, %f25, %f39;
	ld.shared.f32 	%f27, [%r66+4];
	add.f32 	%f28, %f27, %f26;
	ld.shared.f32 	%f29, [%r66+8];
	add.f32 	%f30, %f29, %f28;
	ld.shared.f32 	%f31, [%r66+12];
	add.f32 	%f39, %f31, %f30;
	add.s32 	%r76, %r76, 4;
	setp.ne.s32 	%p28, %r76, 100;
	@%p28 bra 	$L__BB0_25;
	st.global.f32 	[%rd3], %f39;
	add.s32 	%r67, %r67, %r12;
	setp.lt.u32 	%p29, %r67, %r47;
	@%p29 bra 	$L__BB0_2;
$L__BB0_27:
	ret;

}


// ===== COMPILED SASS (sm_100) =====

	.target	sm_100

	.elftype	@"ET_EXEC"


//--------------------- .note.nv.tkinfo           --------------------------
	.section	.note.nv.tkinfo,"",@"SHT_NOTE"
	.sectionflags	@"SHF_NOTE_NV_TKINFO"
	.tkinfo
        /*0018*/ 	.word	0x00000002
        /*0030*/ 	.string	""
        /*0030*/ 	.string	"ptxas"
        /*0030*/ 	.string	"Cuda compilation tools, release 13.0, V13.0.88"
        /*0030*/ 	.string	"Build cuda_13.0.r13.0/compiler.36424714_0"
        /*0030*/ 	.string	"-arch sm_100 -m 64 "



//--------------------- .note.nv.cuinfo           --------------------------
	.section	.note.nv.cuinfo,"",@"SHT_NOTE"
	.sectionflags	@"SHF_NOTE_NV_CUINFO"
        /*0018*/ 	.short	0x0002
        /*001a*/ 	.short	0x0064
        /*001c*/ 	.short	0x0082
	.zero		2


//--------------------- .nv.info                  --------------------------
	.section	.nv.info,"",@"SHT_CUDA_INFO"
	.align	4


	//----- nvinfo : EIATTR_REGCOUNT
	.align		4
        /*0000*/ 	.byte	0x04, 0x2f
        /*0002*/ 	.short	(.L_1 - .L_0)
	.align		4
.L_0:
        /*0004*/ 	.word	index@(_Z19windowAverageSharedIfLi100ELi256EEvPT_S1_j)
        /*0008*/ 	.word	0x0000001f


	//----- nvinfo : EIATTR_FRAME_SIZE
	.align		4
.L_1:
        /*000c*/ 	.byte	0x04, 0x11
        /*000e*/ 	.short	(.L_3 - .L_2)
	.align		4
.L_2:
        /*0010*/ 	.word	index@($__internal_0_$__cuda_sm20_div_u16)
        /*0014*/ 	.word	0x00000000


	//----- nvinfo : EIATTR_FRAME_SIZE
	.align		4
.L_3:
        /*0018*/ 	.byte	0x04, 0x11
        /*001a*/ 	.short	(.L_5 - .L_4)
	.align		4
.L_4:
        /*001c*/ 	.word	index@(_Z19windowAverageSharedIfLi100ELi256EEvPT_S1_j)
        /*0020*/ 	.word	0x00000000


	//----- nvinfo : EIATTR_MIN_STACK_SIZE
	.align		4
.L_5:
        /*0024*/ 	.byte	0x04, 0x12
        /*0026*/ 	.short	(.L_7 - .L_6)
	.align		4
.L_6:
        /*0028*/ 	.word	index@(_Z19windowAverageSharedIfLi100ELi256EEvPT_S1_j)
        /*002c*/ 	.word	0x00000000
.L_7:


//--------------------- .nv.compat                --------------------------
	.section	.nv.compat,"",@"SHT_CUDA_COMPAT_INFO"
	.align	4
        /*0000*/ 	.byte	0x02, 0x09, 0x00, 0x00, 0x02, 0x02, 0x01, 0x00, 0x02, 0x05, 0x05, 0x00, 0x03, 0x07, 0x01, 0x01
        /*0010*/ 	.byte	0x02, 0x03, 0x00, 0x00, 0x02, 0x06, 0x01, 0x00, 0x04, 0x0b, 0x08, 0x00, 0x01, 0x00, 0x00, 0x00
        /*0020*/ 	.byte	0x00, 0x00, 0x00, 0x00


//--------------------- .nv.info._Z19windowAverageSharedIfLi100ELi256EEvPT_S1_j --------------------------
	.section	.nv.info._Z19windowAverageSharedIfLi100ELi256EEvPT_S1_j,"",@"SHT_CUDA_INFO"
	.sectionflags	@""
	.align	4


	//----- nvinfo : EIATTR_CUDA_API_VERSION
	.align		4
        /*0000*/ 	.byte	0x04, 0x37
        /*0002*/ 	.short	(.L_9 - .L_8)
.L_8:
        /*0004*/ 	.word	0x00000082


	//----- nvinfo : EIATTR_KPARAM_INFO
	.align		4
.L_9:
        /*0008*/ 	.byte	0x04, 0x17
        /*000a*/ 	.short	(.L_11 - .L_10)
.L_10:
        /*000c*/ 	.word	0x00000000
        /*0010*/ 	.short	0x0002
        /*0012*/ 	.short	0x0010
        /*0014*/ 	.byte	0x00, 0xf0, 0x11, 0x00


	//----- nvinfo : EIATTR_KPARAM_INFO
	.align		4
.L_11:
        /*0018*/ 	.byte	0x04, 0x17
        /*001a*/ 	.short	(.L_13 - .L_12)
.L_12:
        /*001c*/ 	.word	0x00000000
        /*0020*/ 	.short	0x0001
        /*0022*/ 	.short	0x0008
        /*0024*/ 	.byte	0x00, 0xf5, 0x21, 0x00


	//----- nvinfo : EIATTR_KPARAM_INFO
	.align		4
.L_13:
        /*0028*/ 	.byte	0x04, 0x17
        /*002a*/ 	.short	(.L_15 - .L_14)
.L_14:
        /*002c*/ 	.word	0x00000000
        /*0030*/ 	.short	0x0000
        /*0032*/ 	.short	0x0000
        /*0034*/ 	.byte	0x00, 0xf5, 0x21, 0x00


	//----- nvinfo : EIATTR_SPARSE_MMA_MASK
	.align		4
.L_15:
        /*0038*/ 	.byte	0x03, 0x50
        /*003a*/ 	.short	0x0000


	//----- nvinfo : EIATTR_MAXREG_COUNT
	.align		4
        /*003c*/ 	.byte	0x03, 0x1b
        /*003e*/ 	.short	0x00ff


	//----- nvinfo : EIATTR_NUM_BARRIERS
	.align		4
        /*0040*/ 	.byte	0x02, 0x4c
        /*0042*/ 	.byte	0x01
	.zero		1


	//----- nvinfo : EIATTR_MERCURY_ISA_VERSION
	.align		4
        /*0044*/ 	.byte	0x03, 0x5f
        /*0046*/ 	.short	0x0101


	//----- nvinfo : EIATTR_VRC_CTA_INIT_COUNT
	.align		4
        /*0048*/ 	.byte	0x02, 0x4a
	.zero		1
	.zero		1


	//----- nvinfo : EIATTR_EXIT_INSTR_OFFSETS
	.align		4
        /*004c*/ 	.byte	0x04, 0x1c
        /*004e*/ 	.short	(.L_17 - .L_16)


	//   ....[0]....
.L_16:
        /*0050*/ 	.word	0x00000070


	//   ....[1]....
        /*0054*/ 	.word	0x00001520


	//----- nvinfo : EIATTR_CRS_STACK_SIZE
	.align		4
.L_17:
        /*0058*/ 	.byte	0x04, 0x1e
        /*005a*/ 	.short	(.L_19 - .L_18)
.L_18:
        /*005c*/ 	.word	0x00000000


	//----- nvinfo : EIATTR_CBANK_PARAM_SIZE
	.align		4
.L_19:
        /*0060*/ 	.byte	0x03, 0x19
        /*0062*/ 	.short	0x0014


	//----- nvinfo : EIATTR_PARAM_CBANK
	.align		4
        /*0064*/ 	.byte	0x04, 0x0a
        /*0066*/ 	.short	(.L_21 - .L_20)
	.align		4
.L_20:
        /*0068*/ 	.word	index@(.nv.constant0._Z19windowAverageSharedIfLi100ELi256EEvPT_S1_j)
        /*006c*/ 	.short	0x0380
        /*006e*/ 	.short	0x0014


	//----- nvinfo : EIATTR_SW_WAR
	.align		4
.L_21:
        /*0070*/ 	.byte	0x04, 0x36
        /*0072*/ 	.short	(.L_23 - .L_22)
.L_22:
        /*0074*/ 	.word	0x00000008
.L_23:


//--------------------- .nv.callgraph             --------------------------
	.section	.nv.callgraph,"",@"SHT_CUDA_CALLGRAPH"
	.align	4
	.sectionentsize	8
	.align		4
        /*0000*/ 	.word	0x00000000
	.align		4
        /*0004*/ 	.word	0xffffffff
	.align		4
        /*0008*/ 	.word	0x00000000
	.align		4
        /*000c*/ 	.word	0xfffffffe
	.align		4
        /*0010*/ 	.word	0x00000000
	.align		4
        /*0014*/ 	.word	0xfffffffd
	.align		4
        /*0018*/ 	.word	0x00000000
	.align		4
        /*001c*/ 	.word	0xfffffffc


//--------------------- .text._Z19windowAverageSharedIfLi100ELi256EEvPT_S1_j --------------------------
	.section	.text._Z19windowAverageSharedIfLi100ELi256EEvPT_S1_j,"ax",@progbits
	.align	128
        .global         _Z19windowAverageSharedIfLi100ELi256EEvPT_S1_j
        .type           _Z19windowAverageSharedIfLi100ELi256EEvPT_S1_j,@function
        .size           _Z19windowAverageSharedIfLi100ELi256EEvPT_S1_j,(.L_x_9 - _Z19windowAverageSharedIfLi100ELi256EEvPT_S1_j)
        .other          _Z19windowAverageSharedIfLi100ELi256EEvPT_S1_j,@"STO_CUDA_ENTRY STV_DEFAULT"
_Z19windowAverageSharedIfLi100ELi256EEvPT_S1_j:
.text._Z19windowAverageSharedIfLi100ELi256EEvPT_S1_j:
[----:B------:R-:W-:Y:S01]  /*0000*/  LDC R1, c[0x0][0x37c] ;  /* 0x0000df00ff017b82 */ /* 0x000fe20000000800 */
[----:B------:R-:W0:Y:S07]  /*0010*/  S2R R14, SR_TID.X ;  /* 0x00000000000e7919 */ /* 0x000e2e0000002100 */
[----:B------:R-:W0:Y:S01]  /*0020*/  S2UR UR4, SR_CTAID.X ;  /* 0x00000000000479c3 */ /* 0x000e220000002500 */
[----:B------:R-:W1:Y:S07]  /*0030*/  LDCU UR5, c[0x0][0x390] ;  /* 0x00007200ff0577ac */ /* 0x000e6e0008000800 */
[----:B------:R-:W0:Y:S02]  /*0040*/  LDC R13, c[0x0][0x360] ;  /* 0x0000d800ff0d7b82 */ /* 0x000e240000000800 */
[----:B0-----:R-:W-:-:S05]  /*0050*/  IMAD R12, R13, UR4, R14 ;  /* 0x000000040d0c7c24 */ /* 0x001fca000f8e020e */
[----:B-1----:R-:W-:-:S13]  /*0060*/  ISETP.GE.U32.AND P0, PT, R12, UR5, PT ;  /* 0x000000050c007c0c */ /* 0x002fda000bf06070 */
[----:B------:R-:W-:Y:S05]  /*0070*/  @P0 EXIT ;  /* 0x000000000000094d */ /* 0x000fea0003800000 */
[----:B------:R-:W-:Y:S02]  /*0080*/  LOP3.LUT R0, R13, 0xffff, RZ, 0xc0, !PT ;  /* 0x0000ffff0d007812 */ /* 0x000fe400078ec0ff */
[----:B------:R-:W-:-:S07]  /*0090*/  MOV R6, 0xb0 ;  /* 0x000000b000067802 */ /* 0x000fce0000000f00 */
[----:B------:R-:W-:Y:S05]  /*00a0*/  CALL.REL.NOINC `($__internal_0_$__cuda_sm20_div_u16) ;  /* 0x0000001400207944 */ /* 0x000fea0003c00000 */
[----:B------:R-:W0:Y:S01]  /*00b0*/  LDCU UR4, c[0x0][0x370] ;  /* 0x00006e00ff0477ac */ /* 0x000e220008000800 */
[----:B------:R-:W-:Y:S01]  /*00c0*/  IADD3 R0, PT, PT, R0, 0x2, RZ ;  /* 0x0000000200007810 */ /* 0x000fe20007ffe0ff */
[----:B------:R-:W1:Y:S03]  /*00d0*/  LDCU.64 UR6, c[0x0][0x358] ;  /* 0x00006b00ff0677ac */ /* 0x000e660008000a00 */
[----:B------:R-:W-:-:S04]  /*00e0*/  LOP3.LUT R0, R0, 0xffff, RZ, 0xc0, !PT ;  /* 0x0000ffff00007812 */ /* 0x000fc800078ec0ff */
[C---:B------:R-:W-:Y:S02]  /*00f0*/  LOP3.LUT R2, R0.reuse, 0xfc, RZ, 0xc0, !PT ;  /* 0x000000fc00027812 */ /* 0x040fe400078ec0ff */
[----:B------:R-:W-:Y:S02]  /*0100*/  LOP3.LUT R10, R0, 0x3, RZ, 0xc0, !PT ;  /* 0x00000003000a7812 */ /* 0x000fe400078ec0ff */
[----:B------:R-:W-:Y:S01]  /*0110*/  IADD3 R0, PT, PT, -R2, RZ, RZ ;  /* 0x000000ff02007210 */ /* 0x000fe20007ffe1ff */
[----:B0-----:R-:W-:-:S07]  /*0120*/  IMAD R11, R13, UR4, RZ ;  /* 0x000000040d0b7c24 */ /* 0x001fce000f8e02ff */
.L_x_7:
[----:B------:R-:W-:Y:S01]  /*0130*/  ISETP.GT.U32.AND P0, PT, R13, 0x31, PT ;  /* 0x000000310d00780c */ /* 0x000fe20003f04070 */
[----:B0-----:R-:W-:-:S12]  /*0140*/  HFMA2 R5, -RZ, RZ, 0, 0 ;  /* 0x00000000ff057431 */ /* 0x001fd800000001ff */
[----:B------:R-:W-:Y:S05]  /*0150*/  @P0 BRA `(.L_x_0) ;  /* 0x0000000000e00947 */ /* 0x000fea0003800000 */
[----:B------:R-:W0:Y:S01]  /*0160*/  S2UR UR5, SR_CgaCtaId ;  /* 0x00000000000579c3 */ /* 0x000e220000008800 */
[----:B------:R-:W-:Y:S01]  /*0170*/  UMOV UR4, 0x400 ;  /* 0x0000040000047882 */ /* 0x000fe20000000000 */
[CC--:B------:R-:W-:Y:S01]  /*0180*/  IADD3 R22, PT, PT, R13.reuse, R12.reuse, RZ ;  /* 0x0000000c0d167210 */ /* 0x0c0fe20007ffe0ff */
[C---:B------:R-:W-:Y:S01]  /*0190*/  IMAD R18, R13.reuse, 0x3, R12 ;  /* 0x000000030d127824 */ /* 0x040fe200078e020c */
[----:B------:R-:W-:Y:S01]  /*01a0*/  LEA R16, R13, R12, 0x1 ;  /* 0x0000000c0d107211 */ /* 0x000fe200078e08ff */
[----:B------:R-:W2:Y:S01]  /*01b0*/  LDCU UR8, c[0x0][0x390] ;  /* 0x00007200ff0877ac */ /* 0x000ea20008000800 */
[----:B------:R-:W-:Y:S02]  /*01c0*/  MOV R24, 0xffffffce ;  /* 0xffffffce00187802 */ /* 0x000fe40000000f00 */
[----:B------:R-:W-:Y:S02]  /*01d0*/  MOV R15, R0 ;  /* 0x00000000000f7202 */ /* 0x000fe40000000f00 */
[----:B------:R-:W-:Y:S01]  /*01e0*/  MOV R20, R12 ;  /* 0x0000000c00147202 */ /* 0x000fe20000000f00 */
[----:B0-----:R-:W-:-:S06]  /*01f0*/  ULEA UR4, UR5, UR4, 0x18 ;  /* 0x0000000405047291 */ /* 0x001fcc000f8ec0ff */
[----:B--2---:R-:W-:-:S07]  /*0200*/  MOV R26, UR4 ;  /* 0x00000004001a7c02 */ /* 0x004fce0008000f00 */
.L_x_1:
[----:B---3--:R-:W-:Y:S01]  /*0210*/  IADD3 R19, PT, PT, R20, -0x32, RZ ;  /* 0xffffffce14137810 */ /* 0x008fe20007ffe0ff */
[----:B------:R-:W-:Y:S01]  /*0220*/  HFMA2 R25, -RZ, RZ, 0, 0 ;  /* 0x00000000ff197431 */ /* 0x000fe200000001ff */
[----:B------:R-:W-:Y:S02]  /*0230*/  IADD3 R17, PT, PT, R18, -0x32, RZ ;  /* 0xffffffce12117810 */ /* 0x000fe40007ffe0ff */
[----:B------:R-:W-:Y:S02]  /*0240*/  ISETP.GE.U32.AND P2, PT, R19, UR8, PT ;  /* 0x0000000813007c0c */ /* 0x000fe4000bf46070 */
[----:B------:R-:W-:Y:S02]  /*0250*/  IADD3 R21, PT, PT, R22, -0x32, RZ ;  /* 0xffffffce16157810 */ /* 0x000fe40007ffe0ff */
[----:B------:R-:W-:Y:S02]  /*0260*/  IADD3 R23, PT, PT, R16, -0x32, RZ ;  /* 0xffffffce10177810 */ /* 0x000fe40007ffe0ff */
[----:B------:R-:W-:-:S02]  /*0270*/  ISETP.GE.U32.AND P1, PT, R17, UR8, PT ;  /* 0x0000000811007c0c */ /* 0x000fc4000bf26070 */
[----:B------:R-:W-:Y:S02]  /*0280*/  ISETP.LT.OR P2, PT, R20, 0x33, P2 ;  /* 0x000000331400780c */ /* 0x000fe40001741670 */
[----:B------:R-:W-:Y:S02]  /*0290*/  ISETP.GE.U32.AND P3, PT, R21, UR8, PT ;  /* 0x0000000815007c0c */ /* 0x000fe4000bf66070 */
[----:B------:R-:W-:Y:S02]  /*02a0*/  ISETP.GE.U32.AND P0, PT, R23, UR8, PT ;  /* 0x0000000817007c0c */ /* 0x000fe4000bf06070 */
[----:B------:R-:W-:Y:S02]  /*02b0*/  ISETP.LT.OR P1, PT, R18, 0x33, P1 ;  /* 0x000000331200780c */ /* 0x000fe40000f21670 */
[----:B------:R-:W-:Y:S02]  /*02c0*/  ISETP.LT.OR P3, PT, R22, 0x33, P3 ;  /* 0x000000331600780c */ /* 0x000fe40001f61670 */
[----:B------:R-:W-:-:S03]  /*02d0*/  ISETP.LT.OR P0, PT, R16, 0x33, P0 ;  /* 0x000000331000780c */ /* 0x000fc60000701670 */
[----:B------:R-:W0:Y:S08]  /*02e0*/  @!P2 LDC.64 R4, c[0x0][0x380] ;  /* 0x0000e000ff04ab82 */ /* 0x000e300000000a00 */
[----:B------:R-:W2:Y:S08]  /*02f0*/  @!P1 LDC.64 R2, c[0x0][0x380] ;  /* 0x0000e000ff029b82 */ /* 0x000eb00000000a00 */
[----:B------:R-:W3:Y:S08]  /*0300*/  @!P3 LDC.64 R8, c[0x0][0x380] ;  /* 0x0000e000ff08bb82 */ /* 0x000ef00000000a00 */
[----:B------:R-:W4:Y:S01]  /*0310*/  @!P0 LDC.64 R6, c[0x0][0x380] ;  /* 0x0000e000ff068b82 */ /* 0x000f220000000a00 */
[----:B0-----:R-:W-:-:S04]  /*0320*/  @!P2 IMAD.WIDE.U32 R4, R19, 0x4, R4 ;  /* 0x000000041304a825 */ /* 0x001fc800078e0004 */
[----:B------:R-:W-:Y:S02]  /*0330*/  HFMA2 R19, -RZ, RZ, 0, 0 ;  /* 0x00000000ff137431 */ /* 0x000fe400000001ff */
[----:B--2---:R-:W-:Y:S01]  /*0340*/  @!P1 IMAD.WIDE.U32 R2, R17, 0x4, R2 ;  /* 0x0000000411029825 */ /* 0x004fe200078e0002 */
[----:B------:R-:W-:-:S04]  /*0350*/  MOV R17, RZ ;  /* 0x000000ff00117202 */ /* 0x000fc80000000f00 */
[----:B-1----:R-:W2:Y:S01]  /*0360*/  @!P1 LDG.E R25, desc[UR6][R2.64] ;  /* 0x0000000602199981 */ /* 0x002ea2000c1e1900 */
[----:B---3--:R-:W-:Y:S01]  /*0370*/  @!P3 IMAD.WIDE.U32 R8, R21, 0x4, R8 ;  /* 0x000000041508b825 */ /* 0x008fe200078e0008 */
[----:B------:R-:W-:Y:S02]  /*0380*/  MOV R21, RZ ;  /* 0x000000ff00157202 */ /* 0x000fe40000000f00 */
[----:B------:R-:W3:Y:S04]  /*0390*/  @!P2 LDG.E R17, desc[UR6][R4.64] ;  /* 0x000000060411a981 */ /* 0x000ee8000c1e1900 */
[----:B------:R-:W5:Y:S01]  /*03a0*/  @!P3 LDG.E R19, desc[UR6][R8.64] ;  /* 0x000000060813b981 */ /* 0x000f62000c1e1900 */
[----:B----4-:R-:W-:-:S05]  /*03b0*/  @!P0 IMAD.WIDE.U32 R6, R23, 0x4, R6 ;  /* 0x0000000417068825 */ /* 0x010fca00078e0006 */
[----:B------:R-:W4:Y:S01]  /*03c0*/  @!P0 LDG.E R21, desc[UR6][R6.64] ;  /* 0x0000000606158981 */ /* 0x000f22000c1e1900 */
[CC--:B------:R-:W-:Y:S01]  /*03d0*/  LEA R28, R13.reuse, R26.reuse, 0x2 ;  /* 0x0000001a0d1c7211 */ /* 0x0c0fe200078e10ff */
[C---:B------:R-:W-:Y:S01]  /*03e0*/  IMAD R27, R13.reuse, 0xc, R26 ;  /* 0x0000000c0d1b7824 */ /* 0x040fe200078e021a */
[----:B------:R-:W-:Y:S02]  /*03f0*/  LEA R23, R13, R26, 0x3 ;  /* 0x0000001a0d177211 */ /* 0x000fe400078e18ff */
[----:B------:R-:W-:-:S04]  /*0400*/  IADD3 R15, PT, PT, R15, 0x4, RZ ;  /* 0x000000040f0f7810 */ /* 0x000fc80007ffe0ff */
[----:B------:R-:W-:Y:S02]  /*0410*/  ISETP.NE.AND P0, PT, R15, RZ, PT ;  /* 0x000000ff0f00720c */ /* 0x000fe40003f05270 */
[C---:B------:R-:W-:Y:S02]  /*0420*/  LEA R24, R13.reuse, R24, 0x2 ;  /* 0x000000180d187211 */ /* 0x040fe400078e10ff */
[C---:B------:R-:W-:Y:S02]  /*0430*/  LEA R22, R13.reuse, R22, 0x2 ;  /* 0x000000160d167211 */ /* 0x040fe400078e10ff */
[C---:B------:R-:W-:Y:S02]  /*0440*/  LEA R16, R13.reuse, R16, 0x2 ;  /* 0x000000100d107211 */ /* 0x040fe400078e10ff */
[C---:B------:R-:W-:Y:S02]  /*0450*/  LEA R18, R13.reuse, R18, 0x2 ;  /* 0x000000120d127211 */ /* 0x040fe400078e10ff */
[C---:B------:R-:W-:Y:S01]  /*0460*/  LEA R20, R13.reuse, R20, 0x2 ;  /* 0x000000140d147211 */ /* 0x040fe200078e10ff */
[----:B---3--:R0:W-:Y:S04]  /*0470*/  STS [R26], R17 ;  /* 0x000000111a007388 */ /* 0x0081e80000000800 */
[----:B-----5:R3:W-:Y:S04]  /*0480*/  STS [R28], R19 ;  /* 0x000000131c007388 */ /* 0x0207e80000000800 */
[----:B----4-:R3:W-:Y:S04]  /*0490*/  STS [R23], R21 ;  /* 0x0000001517007388 */ /* 0x0107e80000000800 */
[----:B--2---:R3:W-:Y:S01]  /*04a0*/  STS [R27], R25 ;  /* 0x000000191b007388 */ /* 0x0047e20000000800 */
[----:B0-----:R-:W-:Y:S01]  /*04b0*/  LEA R26, R13, R26, 0x4 ;  /* 0x0000001a0d1a7211 */ /* 0x001fe200078e20ff */
[----:B------:R-:W-:Y:S06]  /*04c0*/  @P0 BRA `(.L_x_1) ;  /* 0xfffffffc00500947 */ /* 0x000fec000383ffff */
[----:B------:R-:W-:-:S07]  /*04d0*/  IADD3 R5, PT, PT, R24, 0x32, RZ ;  /* 0x0000003218057810 */ /* 0x000fce0007ffe0ff */
.L_x_0:
[----:B------:R-:W-:-:S13]  /*04e0*/  ISETP.NE.AND P0, PT, R10, RZ, PT ;  /* 0x000000ff0a00720c */ /* 0x000fda0003f05270 */
[----:B------:R-:W-:Y:S05]  /*04f0*/  @!P0 BRA `(.L_x_2) ;  /* 0x0000000000b08947 */ /* 0x000fea0003800000 */
[----:B------:R-:W0:Y:S01]  /*0500*/  LDC R8, c[0x0][0x390] ;  /* 0x0000e400ff087b82 */ /* 0x000e220000000800 */
[----:B------:R-:W-:Y:S02]  /*0510*/  IADD3 R6, PT, PT, R5, R12, RZ ;  /* 0x0000000c05067210 */ /* 0x000fe40007ffe0ff */
[----:B------:R-:W-:Y:S02]  /*0520*/  MOV R4, RZ ;  /* 0x000000ff00047202 */ /* 0x000fe40000000f00 */
[----:B------:R-:W-:-:S04]  /*0530*/  IADD3 R7, PT, PT, R6, -0x32, RZ ;  /* 0xffffffce06077810 */ /* 0x000fc80007ffe0ff */
[----:B0-----:R-:W-:-:S04]  /*0540*/  ISETP.GE.U32.AND P0, PT, R7, R8, PT ;  /* 0x000000080700720c */ /* 0x001fc80003f06070 */
[----:B------:R-:W-:-:S13]  /*0550*/  ISETP.LT.OR P0, PT, R6, 0x33, P0 ;  /* 0x000000330600780c */ /* 0x000fda0000701670 */
[----:B------:R-:W0:Y:S02]  /*0560*/  @!P0 LDC.64 R2, c[0x0][0x380] ;  /* 0x0000e000ff028b82 */ /* 0x000e240000000a00 */
[----:B0-----:R-:W-:-:S05]  /*0570*/  @!P0 IMAD.WIDE.U32 R2, R7, 0x4, R2 ;  /* 0x0000000407028825 */ /* 0x001fca00078e0002 */
[----:B-1----:R-:W2:Y:S01]  /*0580*/  @!P0 LDG.E R4, desc[UR6][R2.64] ;  /* 0x0000000602048981 */ /* 0x002ea2000c1e1900 */
[----:B------:R-:W0:Y:S01]  /*0590*/  S2UR UR5, SR_CgaCtaId ;  /* 0x00000000000579c3 */ /* 0x000e220000008800 */
[----:B------:R-:W-:Y:S01]  /*05a0*/  UMOV UR4, 0x400 ;  /* 0x0000040000047882 */ /* 0x000fe20000000000 */
[----:B------:R-:W-:Y:S01]  /*05b0*/  ISETP.NE.AND P0, PT, R10, 0x1, PT ;  /* 0x000000010a00780c */ /* 0x000fe20003f05270 */
[----:B0-----:R-:W-:-:S06]  /*05c0*/  ULEA UR4, UR5, UR4, 0x18 ;  /* 0x0000000405047291 */ /* 0x001fcc000f8ec0ff */
[----:B------:R-:W-:-:S05]  /*05d0*/  LEA R5, R5, UR4, 0x2 ;  /* 0x0000000405057c11 */ /* 0x000fca000f8e10ff */
[----:B--2---:R0:W-:Y:S01]  /*05e0*/  STS [R5], R4 ;  /* 0x0000000405007388 */ /* 0x0041e20000000800 */
[----:B------:R-:W-:Y:S05]  /*05f0*/  @!P0 BRA `(.L_x_2) ;  /* 0x0000000000708947 */ /* 0x000fea0003800000 */
[-C--:B------:R-:W-:Y:S01]  /*0600*/  IADD3 R7, PT, PT, R7, R13.reuse, RZ ;  /* 0x0000000d07077210 */ /* 0x080fe20007ffe0ff */
[----:B------:R-:W-:Y:S01]  /*0610*/  BSSY.RECONVERGENT B0, `(.L_x_3) ;  /* 0x000000a000007945 */ /* 0x000fe20003800200 */
[----:B------:R-:W-:Y:S01]  /*0620*/  IADD3 R6, PT, PT, R6, R13, RZ ;  /* 0x0000000d06067210 */ /* 0x000fe20007ffe0ff */
[----:B------:R-:W-:Y:S01]  /*0630*/  HFMA2 R2, -RZ, RZ, 0, 0 ;  /* 0x00000000ff027431 */ /* 0x000fe200000001ff */
[----:B------:R-:W-:Y:S02]  /*0640*/  ISETP.GE.U32.AND P0, PT, R7, R8, PT ;  /* 0x000000080700720c */ /* 0x000fe40003f06070 */
[----:B0-----:R-:W-:Y:S02]  /*0650*/  LEA R5, R13, R5, 0x2 ;  /* 0x000000050d057211 */ /* 0x001fe400078e10ff */
[----:B------:R-:W-:-:S13]  /*0660*/  ISETP.LT.OR P0, PT, R6, 0x33, P0 ;  /* 0x000000330600780c */ /* 0x000fda0000701670 */
[----:B------:R-:W-:Y:S05]  /*0670*/  @P0 BRA `(.L_x_4) ;  /* 0x00000000000c0947 */ /* 0x000fea0003800000 */
[----:B------:R-:W0:Y:S02]  /*0680*/  LDC.64 R2, c[0x0][0x380] ;  /* 0x0000e000ff027b82 */ /* 0x000e240000000a00 */
[----:B0-----:R-:W-:-:S06]  /*0690*/  IMAD.WIDE.U32 R2, R7, 0x4, R2 ;  /* 0x0000000407027825 */ /* 0x001fcc00078e0002 */
[----:B------:R0:W5:Y:S02]  /*06a0*/  LDG.E R2, desc[UR6][R2.64] ;  /* 0x0000000602027981 */ /* 0x000164000c1e1900 */
.L_x_4:
[----:B------:R-:W-:Y:S05]  /*06b0*/  BSYNC.RECONVERGENT B0 ;  /* 0x0000000000007941 */ /* 0x000fea0003800200 */
.L_x_3:
[----:B-----5:R2:W-:Y:S01]  /*06c0*/  STS [R5], R2 ;  /* 0x0000000205007388 */ /* 0x0205e20000000800 */
[----:B------:R-:W-:-:S13]  /*06d0*/  ISETP.NE.AND P0, PT, R10, 0x2, PT ;  /* 0x000000020a00780c */ /* 0x000fda0003f05270 */
[----:B--2---:R-:W-:Y:S05]  /*06e0*/  @!P0 BRA `(.L_x_2) ;  /* 0x0000000000348947 */ /* 0x004fea0003800000 */
[-C--:B------:R-:W-:Y:S01]  /*06f0*/  IADD3 R7, PT, PT, R7, R13.reuse, RZ ;  /* 0x0000000d07077210 */ /* 0x080fe20007ffe0ff */
[----:B------:R-:W-:Y:S01]  /*0700*/  BSSY.RECONVERGENT B0, `(.L_x_5) ;  /* 0x000000a000007945 */ /* 0x000fe20003800200 */
[----:B------:R-:W-:Y:S02]  /*0710*/  IADD3 R2, PT, PT, R6, R13, RZ ;  /* 0x0000000d06027210 */ /* 0x000fe40007ffe0ff */
[----:B------:R-:W-:Y:S02]  /*0720*/  ISETP.GE.U32.AND P0, PT, R7, R8, PT ;  /* 0x000000080700720c */ /* 0x000fe40003f06070 */
[----:B------:R-:W-:Y:S02]  /*0730*/  LEA R5, R13, R5, 0x2 ;  /* 0x000000050d057211 */ /* 0x000fe400078e10ff */
[----:B------:R-:W-:Y:S02]  /*0740*/  ISETP.LT.OR P0, PT, R2, 0x33, P0 ;  /* 0x000000330200780c */ /* 0x000fe40000701670 */
[----:B------:R-:W-:-:S11]  /*0750*/  MOV R2, RZ ;  /* 0x000000ff00027202 */ /* 0x000fd60000000f00 */
[----:B------:R-:W-:Y:S05]  /*0760*/  @P0 BRA `(.L_x_6) ;  /* 0x00000000000c0947 */ /* 0x000fea0003800000 */
[----:B0-----:R-:W0:Y:S02]  /*0770*/  LDC.64 R2, c[0x0][0x380] ;  /* 0x0000e000ff027b82 */ /* 0x001e240000000a00 */
[----:B0-----:R-:W-:-:S06]  /*0780*/  IMAD.WIDE.U32 R2, R7, 0x4, R2 ;  /* 0x0000000407027825 */ /* 0x001fcc00078e0002 */
[----:B------:R1:W5:Y:S02]  /*0790*/  LDG.E R2, desc[UR6][R2.64] ;  /* 0x0000000602027981 */ /* 0x000364000c1e1900 */
.L_x_6:
[----:B------:R-:W-:Y:S05]  /*07a0*/  BSYNC.RECONVERGENT B0 ;  /* 0x0000000000007941 */ /* 0x000fea0003800200 */
.L_x_5:
[----:B-----5:R2:W-:Y:S02]  /*07b0*/  STS [R5], R2 ;  /* 0x0000000205007388 */ /* 0x0205e40000000800 */
.L_x_2:
[----:B012---:R-:W0:Y:S01]  /*07c0*/  LDC.64 R2, c[0x0][0x388] ;  /* 0x0000e200ff027b82 */ /* 0x007e220000000a00 */
[----:B------:R-:W-:Y:S05]  /*07d0*/  WARPSYNC.ALL ;  /* 0x0000000000007948 */ /* 0x000fea0003800000 */
[----:B0-----:R-:W-:Y:S02]  /*07e0*/  IMAD.WIDE R2, R12, 0x4, R2 ;  /* 0x000000040c027825 */ /* 0x001fe400078e0202 */
[----:B------:R-:W-:Y:S06]  /*07f0*/  BAR.SYNC.DEFER_BLOCKING 0x0 ;  /* 0x0000000000007b1d */ /* 0x000fec0000010000 */
[----:B------:R-:W2:Y:S02]  /*0800*/  LDG.E R7, desc[UR6][R2.64] ;  /* 0x0000000602077981 */ /* 0x000ea4000c1e1900 */
[----:B------:R-:W0:Y:S01]  /*0810*/  S2UR UR5, SR_CgaCtaId ;  /* 0x00000000000579c3 */ /* 0x000e220000008800 */
[----:B------:R-:W-:Y:S01]  /*0820*/  UMOV UR4, 0x400 ;  /* 0x0000040000047882 */ /* 0x000fe20000000000 */
[----:B------:R-:W-:Y:S01]  /*0830*/  IADD3 R12, PT, PT, R11, R12, RZ ;  /* 0x0000000c0b0c7210 */ /* 0x000fe20007ffe0ff */
[----:B0-----:R-:W-:-:S06]  /*0840*/  ULEA UR4, UR5, UR4, 0x18 ;  /* 0x0000000405047291 */ /* 0x001fcc000f8ec0ff */
[----:B------:R-:W-:-:S05]  /*0850*/  LEA R4, R14, UR4, 0x2 ;  /* 0x000000040e047c11 */ /* 0x000fca000f8e10ff */
[----:B------:R-:W2:Y:S01]  /*0860*/  LDS R16, [R4] ;  /* 0x0000000004107984 */ /* 0x000ea20000000800 */
[----:B------:R-:W0:Y:S03]  /*0870*/  LDCU UR4, c[0x0][0x390] ;  /* 0x00007200ff0477ac */ /* 0x000e260008000800 */
[----:B------:R-:W1:Y:S04]  /*0880*/  LDS R9, [R4+0x4] ;  /* 0x0000040004097984 */ /* 0x000e680000000800 */
[----:B---3--:R-:W3:Y:S04]  /*0890*/  LDS R19, [R4+0x8] ;  /* 0x0000080004137984 */ /* 0x008ee80000000800 */
[----:B------:R-:W4:Y:S04]  /*08a0*/  LDS R18, [R4+0xc] ;  /* 0x00000c0004127984 */ /* 0x000f280000000800 */
[----:B------:R-:W5:Y:S01]  /*08b0*/  LDS R20, [R4+0x10] ;  /* 0x0000100004147984 */ /* 0x000f620000000800 */
[----:B0-----:R-:W-:-:S03]  /*08c0*/  ISETP.GE.U32.AND P0, PT, R12, UR4, PT ;  /* 0x000000040c007c0c */ /* 0x001fc6000bf06070 */
[----:B------:R-:W0:Y:S04]  /*08d0*/  LDS R17, [R4+0x14] ;  /* 0x0000140004117984 */ /* 0x000e280000000800 */
[----:B------:R-:W0:Y:S04]  /*08e0*/  LDS R15, [R4+0x18] ;  /* 0x00001800040f7984 */ /* 0x000e280000000800 */
[----:B------:R-:W0:Y:S04]  /*08f0*/  LDS R8, [R4+0x1c] ;  /* 0x00001c0004087984 */ /* 0x000e280000000800 */
[----:B------:R-:W0:Y:S04]  /*0900*/  LDS R6, [R4+0x20] ;  /* 0x0000200004067984 */ /* 0x000e280000000800 */
[----:B------:R-:W0:Y:S01]  /*0910*/  LDS R5, [R4+0x24] ;  /* 0x0000240004057984 */ /* 0x000e220000000800 */
[----:B--2---:R-:W-:-:S03]  /*0920*/  FADD R16, R7, R16 ;  /* 0x0000001007107221 */ /* 0x004fc60000000000 */
[----:B------:R-:W2:Y:S01]  /*0930*/  LDS R7, [R4+0x28] ;  /* 0x0000280004077984 */ /* 0x000ea20000000800 */
[----:B-1----:R-:W-:-:S03]  /*0940*/  FADD R16, R16, R9 ;  /* 0x0000000910107221 */ /* 0x002fc60000000000 */
[----:B------:R-:W1:Y:S01]  /*0950*/  LDS R9, [R4+0x2c] ;  /* 0x00002c0004097984 */ /* 0x000e620000000800 */
[----:B---3--:R-:W-:-:S03]  /*0960*/  FADD R19, R16, R19 ;  /* 0x0000001310137221 */ /* 0x008fc60000000000 */
[----:B------:R-:W3:Y:S01]  /*0970*/  LDS R16, [R4+0x30] ;  /* 0x0000300004107984 */ /* 0x000ee20000000800 */
[----:B----4-:R-:W-:-:S03]  /*0980*/  FADD R19, R19, R18 ;  /* 0x0000001213137221 */ /* 0x010fc60000000000 */
[----:B------:R-:W4:Y:S01]  /*0990*/  LDS R18, [R4+0x34] ;  /* 0x0000340004127984 */ /* 0x000f220000000800 */
[----:B-----5:R-:W-:-:S03]  /*09a0*/  FADD R20, R19, R20 ;  /* 0x0000001413147221 */ /* 0x020fc60000000000 */
[----:B------:R-:W5:Y:S01]  /*09b0*/  LDS R19, [R4+0x38] ;  /* 0x0000380004137984 */ /* 0x000f620000000800 */
[----:B0-----:R-:W-:-:S03]  /*09c0*/  FADD R20, R20, R17 ;  /* 0x0000001114147221 */ /* 0x001fc60000000000 */
[----:B------:R-:W0:Y:S01]  /*09d0*/  LDS R17, [R4+0x3c] ;  /* 0x00003c0004117984 */ /* 0x000e220000000800 */
[----:B------:R-:W-:-:S03]  /*09e0*/  FADD R21, R20, R15 ;  /* 0x0000000f14157221 */ /* 0x000fc60000000000 */
[----:B------:R-:W0:Y:S01]  /*09f0*/  LDS R15, [R4+0x40] ;  /* 0x00004000040f7984 */ /* 0x000e220000000800 */
[----:B------:R-:W-:-:S03]  /*0a00*/  FADD R21, R21, R8 ;  /* 0x0000000815157221 */ /* 0x000fc60000000000 */
[----:B------:R-:W0:Y:S01]  /*0a10*/  LDS R8, [R4+0x44] ;  /* 0x0000440004087984 */ /* 0x000e220000000800 */
[----:B------:R-:W-:-:S03]  /*0a20*/  FADD R20, R21, R6 ;  /* 0x0000000615147221 */ /* 0x000fc60000000000 */
[----:B------:R-:W0:Y:S01]  /*0a30*/  LDS R6, [R4+0x48] ;  /* 0x0000480004067984 */ /* 0x000e220000000800 */
[----:B------:R-:W-:-:S03]  /*0a40*/  FADD R20, R20, R5 ;  /* 0x0000000514147221 */ /* 0x000fc60000000000 */
        /* <DEDUP_REMOVED lines=161> */
[----:B--2---:R-:W-:-:S04]  /*1460*/  FADD R20, R20, R7 ;  /* 0x0000000714147221 */ /* 0x004fc80000000000 */
[----:B-1----:R-:W-:-:S04]  /*1470*/  FADD R9, R20, R9 ;  /* 0x0000000914097221 */ /* 0x002fc80000000000 */
[----:B---3--:R-:W-:-:S04]  /*1480*/  FADD R9, R9, R16 ;  /* 0x0000001009097221 */ /* 0x008fc80000000000 */
[----:B----4-:R-:W-:-:S04]  /*1490*/  FADD R18, R9, R18 ;  /* 0x0000001209127221 */ /* 0x010fc80000000000 */
[----:B-----5:R-:W-:-:S04]  /*14a0*/  FADD R18, R18, R19 ;  /* 0x0000001312127221 */ /* 0x020fc80000000000 */
[----:B0-----:R-:W-:-:S04]  /*14b0*/  FADD R18, R18, R17 ;  /* 0x0000001112127221 */ /* 0x001fc80000000000 */
[----:B------:R-:W-:-:S04]  /*14c0*/  FADD R15, R15, R18 ;  /* 0x000000120f0f7221 */ /* 0x000fc80000000000 */
[----:B------:R-:W-:-:S04]  /*14d0*/  FADD R15, R15, R8 ;  /* 0x000000080f0f7221 */ /* 0x000fc80000000000 */
[----:B------:R-:W-:-:S04]  /*14e0*/  FADD R6, R15, R6 ;  /* 0x000000060f067221 */ /* 0x000fc80000000000 */
[----:B------:R-:W-:-:S05]  /*14f0*/  FADD R5, R6, R5 ;  /* 0x0000000506057221 */ /* 0x000fca0000000000 */
[----:B------:R0:W-:Y:S01]  /*1500*/  STG.E desc[UR6][R2.64], R5 ;  /* 0x0000000502007986 */ /* 0x0001e2000c101906 */
[----:B------:R-:W-:Y:S05]  /*1510*/  @!P0 BRA `(.L_x_7) ;  /* 0xffffffec00048947 */ /* 0x000fea000383ffff */
[----:B------:R-:W-:Y:S05]  /*1520*/  EXIT ;  /* 0x000000000000794d */ /* 0x000fea0003800000 */
        .weak           $__internal_0_$__cuda_sm20_div_u16
        .type           $__internal_0_$__cuda_sm20_div_u16,@function
        .size           $__internal_0_$__cuda_sm20_div_u16,(.L_x_9 - $__internal_0_$__cuda_sm20_div_u16)
$__internal_0_$__cuda_sm20_div_u16:
[----:B------:R-:W0:Y:S01]  /*1530*/  I2F.U16 R2, R0 ;  /* 0x0000000000027306 */ /* 0x000e220000101000 */
[----:B------:R-:W-:Y:S01]  /*1540*/  HFMA2 R3, -RZ, RZ, 15, 0 ;  /* 0x4b800000ff037431 */ /* 0x000fe200000001ff */
[C---:B0-----:R-:W-:Y:S02]  /*1550*/  FSETP.GEU.AND P1, PT, |R2|.reuse, 1.175494350822287508e-38, PT ;  /* 0x008000000200780b */ /* 0x041fe40003f2e200 */
[----:B------:R-:W-:Y:S02]  /*1560*/  FSETP.GT.AND P0, PT, |R2|, 8.50705917302346158658e+37, PT ;  /* 0x7e8000000200780b */ /* 0x000fe40003f04200 */
[----:B------:R-:W-:-:S04]  /*1570*/  FSEL R3, R3, 1, !P1 ;  /* 0x3f80000003037808 */ /* 0x000fc80004800000 */
[----:B------:R-:W-:Y:S02]  /*1580*/  FSEL R3, R3, 0.25, !P0 ;  /* 0x3e80000003037808 */ /* 0x000fe40004000000 */
[----:B------:R-:W-:-:S03]  /*1590*/  ISETP.NE.U32.AND P0, PT, R0, RZ, PT ;  /* 0x000000ff0000720c */ /* 0x000fc60003f05070 */
[----:B------:R-:W-:Y:S01]  /*15a0*/  FMUL R4, R2, R3 ;  /* 0x0000000302047220 */ /* 0x000fe20000400000 */
[----:B------:R-:W-:-:S05]  /*15b0*/  I2FP.F32.U32.RZ R2, 0x63 ;  /* 0x0000006300027845 */ /* 0x000fca000020d000 */
[----:B------:R-:W0:Y:S02]  /*15c0*/  MUFU.RCP R4, R4 ;  /* 0x0000000400047308 */ /* 0x000e240000001000 */
[----:B0-----:R-:W-:-:S05]  /*15d0*/  FMUL R3, R3, R4 ;  /* 0x0000000403037220 */ /* 0x001fca0000400000 */
[----:B------:R-:W-:-:S05]  /*15e0*/  IADD3 R3, PT, PT, R3, 0x2, RZ ;  /* 0x0000000203037810 */ /* 0x000fca0007ffe0ff */
[----:B------:R-:W-:Y:S01]  /*15f0*/  FMUL.RZ R5, R2, R3 ;  /* 0x0000000302057220 */ /* 0x000fe2000040c000 */
[----:B------:R-:W-:Y:S01]  /*1600*/  HFMA2 R3, -RZ, RZ, 0, 0 ;  /* 0x00000000ff037431 */ /* 0x000fe200000001ff */
[----:B------:R-:W-:-:S04]  /*1610*/  MOV R2, R6 ;  /* 0x0000000600027202 */ /* 0x000fc80000000f00 */
[----:B------:R-:W0:Y:S02]  /*1620*/  F2I.U32.TRUNC.NTZ R5, R5 ;  /* 0x0000000500057305 */ /* 0x000e24000020f000 */
[----:B0-----:R-:W-:Y:S02]  /*1630*/  LOP3.LUT R0, R5, 0xffff, RZ, 0xc0, !PT ;  /* 0x0000ffff05007812 */ /* 0x001fe400078ec0ff */
[----:B------:R-:W-:Y:S01]  /*1640*/  @!P0 MOV R0, 0xffffffff ;  /* 0xffffffff00008802 */ /* 0x000fe20000000f00 */
[----:B------:R-:W-:Y:S06]  /*1650*/  RET.REL.NODEC R2 `(_Z19windowAverageSharedIfLi100ELi256EEvPT_S1_j) ;  /* 0xffffffe802687950 */ /* 0x000fec0003c3ffff */
.L_x_8:
[----:B------:R-:W-:-:S00]  /*1660*/  BRA `(.L_x_8) ;  /* 0xfffffffc00fc7947 */ /* 0x000fc0000383ffff */
[----:B------:R-:W-:-:S00]  /*1670*/  NOP ;  /* 0x0000000000007918 */ /* 0x000fc00000000000 */
        /* <DEDUP_REMOVED lines=8> */
.L_x_9:


//--------------------- .nv.shared._Z19windowAverageSharedIfLi100ELi256EEvPT_S1_j --------------------------
	.section	.nv.shared._Z19windowAverageSharedIfLi100ELi256EEvPT_S1_j,"aw",@nobits
	.sectionflags	@""
	.align	4
.nv.shared._Z19windowAverageSharedIfLi100ELi256EEvPT_S1_j:
	.zero		2448


//--------------------- .nv.shared.reserved.0     --------------------------
	.section	.nv.shared.reserved.0,"aw",@nobits
	.weak		__nv_reservedSMEM_offset_0_alias
	.size		__nv_reservedSMEM_offset_0_alias, 0, 64
	.other		__nv_reservedSMEM_offset_0_alias,@"STO_CUDA_RESERVED_SHARED STV_DEFAULT"
__nv_reservedSMEM_offset_0_alias:
	.zero		0
	.zero		64


//--------------------- .nv.constant0._Z19windowAverageSharedIfLi100ELi256EEvPT_S1_j --------------------------
	.section	.nv.constant0._Z19windowAverageSharedIfLi100ELi256EEvPT_S1_j,"a",@progbits
	.sectionflags	@""
	.align	4
.nv.constant0._Z19windowAverageSharedIfLi100ELi256EEvPT_S1_j:
	.zero		916


//--------------------- SYMBOLS --------------------------

	.type		.nv.reservedSmem.offset0,@object
	.size		.nv.reservedSmem.offset0,0x4
	.type		.nv.reservedSmem.cap,@object
	.size		.nv.reservedSmem.cap,0x4
